	.headerflags	@"EF_CUDA_TEXMODE_UNIFIED EF_CUDA_64BIT_ADDRESS EF_CUDA_ACCELERATORS EF_CUDA_SM90 EF_CUDA_VIRTUAL_SM(EF_CUDA_SM90)"
	.elftype	@"ET_EXEC"


//--------------------- .nv.info                  --------------------------
	.section	.nv.info,"",@"SHT_CUDA_INFO"
	.align	4


	//----- nvinfo : EIATTR_REGCOUNT
	.align		4
        /*0000*/ 	.byte	0x04, 0x2f
        /*0002*/ 	.short	(.L_1 - .L_0)
	.align		4
.L_0:
        /*0004*/ 	.word	index@(triton_poi_fused_max_pool2d_with_indices_15)
        /*0008*/ 	.word	0x00000028


	//----- nvinfo : EIATTR_MIN_STACK_SIZE
	.align		4
.L_1:
        /*000c*/ 	.byte	0x04, 0x12
        /*000e*/ 	.short	(.L_3 - .L_2)
	.align		4
.L_2:
        /*0010*/ 	.word	index@(triton_poi_fused_max_pool2d_with_indices_15)
        /*0014*/ 	.word	0x00000000


	//----- nvinfo : EIATTR_FRAME_SIZE
	.align		4
.L_3:
        /*0018*/ 	.byte	0x04, 0x11
        /*001a*/ 	.short	(.L_5 - .L_4)
	.align		4
.L_4:
        /*001c*/ 	.word	index@(triton_poi_fused_max_pool2d_with_indices_15)
        /*0020*/ 	.word	0x00000000


	//----- nvinfo : EIATTR_MIN_STACK_SIZE
	.align		4
.L_5:
        /*0024*/ 	.byte	0x04, 0x12
        /*0026*/ 	.short	(.L_7 - .L_6)
	.align		4
.L_6:
        /*0028*/ 	.word	index@(triton_poi_fused_max_pool2d_with_indices_15)
        /*002c*/ 	.word	0x00000000
.L_7:


//--------------------- .nv.info.triton_poi_fused_max_pool2d_with_indices_15 --------------------------
	.section	.nv.info.triton_poi_fused_max_pool2d_with_indices_15,"",@"SHT_CUDA_INFO"
	.sectionflags	@""
	.align	4


	//----- nvinfo : EIATTR_CUDA_API_VERSION
	.align		4
        /*0000*/ 	.byte	0x04, 0x37
        /*0002*/ 	.short	(.L_9 - .L_8)
.L_8:
        /*0004*/ 	.word	0x0000007c


	//----- nvinfo : EIATTR_KPARAM_INFO
	.align		4
.L_9:
        /*0008*/ 	.byte	0x04, 0x17
        /*000a*/ 	.short	(.L_11 - .L_10)
.L_10:
        /*000c*/ 	.word	0x00000000
        /*0010*/ 	.short	0x0003
        /*0012*/ 	.short	0x0018
        /*0014*/ 	.byte	0x00, 0xf0, 0x11, 0x00


	//----- nvinfo : EIATTR_KPARAM_INFO
	.align		4
.L_11:
        /*0018*/ 	.byte	0x04, 0x17
        /*001a*/ 	.short	(.L_13 - .L_12)
.L_12:
        /*001c*/ 	.word	0x00000000
        /*0020*/ 	.short	0x0002
        /*0022*/ 	.short	0x0010
        /*0024*/ 	.byte	0x00, 0xf4, 0x21, 0x00


	//----- nvinfo : EIATTR_KPARAM_INFO
	.align		4
.L_13:
        /*0028*/ 	.byte	0x04, 0x17
        /*002a*/ 	.short	(.L_15 - .L_14)
.L_14:
        /*002c*/ 	.word	0x00000000
        /*0030*/ 	.short	0x0001
        /*0032*/ 	.short	0x0008
        /*0034*/ 	.byte	0x00, 0xf4, 0x21, 0x00


	//----- nvinfo : EIATTR_KPARAM_INFO
	.align		4
.L_15:
        /*0038*/ 	.byte	0x04, 0x17
        /*003a*/ 	.short	(.L_17 - .L_16)
.L_16:
        /*003c*/ 	.word	0x00000000
        /*0040*/ 	.short	0x0000
        /*0042*/ 	.short	0x0000
        /*0044*/ 	.byte	0x00, 0xf4, 0x21, 0x00


	//----- nvinfo : EIATTR_SPARSE_MMA_MASK
	.align		4
.L_17:
        /*0048*/ 	.byte	0x03, 0x50
        /*004a*/ 	.short	0x0000


	//----- nvinfo : EIATTR_MAXREG_COUNT
	.align		4
        /*004c*/ 	.byte	0x03, 0x1b
        /*004e*/ 	.short	0x00ff


	//----- nvinfo : EIATTR_EXIT_INSTR_OFFSETS
	.align		4
        /*0050*/ 	.byte	0x04, 0x1c
        /*0052*/ 	.short	(.L_19 - .L_18)


	//   ....[0]....
.L_18:
        /*0054*/ 	.word	0x00000f70


	//----- nvinfo : EIATTR_REQNTID
	.align		4
.L_19:
        /*0058*/ 	.byte	0x04, 0x10
        /*005a*/ 	.short	(.L_21 - .L_20)
.L_20:
        /*005c*/ 	.word	0x00000080
        /*0060*/ 	.word	0x00000001
        /*0064*/ 	.word	0x00000001


	//----- nvinfo : EIATTR_CBANK_PARAM_SIZE
	.align		4
.L_21:
        /*0068*/ 	.byte	0x03, 0x19
        /*006a*/ 	.short	0x001c


	//----- nvinfo : EIATTR_PARAM_CBANK
	.align		4
        /*006c*/ 	.byte	0x04, 0x0a
        /*006e*/ 	.short	(.L_23 - .L_22)
	.align		4
.L_22:
        /*0070*/ 	.word	index@(.nv.constant0.triton_poi_fused_max_pool2d_with_indices_15)
        /*0074*/ 	.short	0x0210
        /*0076*/ 	.short	0x001c


	//----- nvinfo : EIATTR_SW_WAR
	.align		4
.L_23:
        /*0078*/ 	.byte	0x04, 0x36
        /*007a*/ 	.short	(.L_25 - .L_24)
.L_24:
        /*007c*/ 	.word	0x00000008
.L_25:


//--------------------- .nv.callgraph             --------------------------
	.section	.nv.callgraph,"",@"SHT_CUDA_CALLGRAPH"
	.align	4
	.sectionentsize	8
	.align		4
        /*0000*/ 	.word	0x00000000
	.align		4
        /*0004*/ 	.word	0xffffffff
	.align		4
        /*0008*/ 	.word	0x00000000
	.align		4
        /*000c*/ 	.word	0xfffffffe
	.align		4
        /*0010*/ 	.word	0x00000000
	.align		4
        /*0014*/ 	.word	0xfffffffd
	.align		4
        /*0018*/ 	.word	0x00000000
	.align		4
        /*001c*/ 	.word	0xfffffffc


//--------------------- .text.triton_poi_fused_max_pool2d_with_indices_15 --------------------------
	.section	.text.triton_poi_fused_max_pool2d_with_indices_15,"ax",@progbits
	.sectionflags	@"SHF_BARRIERS=1"
	.align	128
        .global         triton_poi_fused_max_pool2d_with_indices_15
        .type           triton_poi_fused_max_pool2d_with_indices_15,@function
        .size           triton_poi_fused_max_pool2d_with_indices_15,(.L_x_1 - triton_poi_fused_max_pool2d_with_indices_15)
        .other          triton_poi_fused_max_pool2d_with_indices_15,@"STO_CUDA_ENTRY STV_DEFAULT"
triton_poi_fused_max_pool2d_with_indices_15:
.text.triton_poi_fused_max_pool2d_with_indices_15:
[----:B------:R-:W-:Y:S01]  /*0000*/  LDC R1, c[0x0][0x28] ;  /* 0x00000a00ff017b82 */ /* 0x000fe20000000800 */
[----:B------:R-:W1:Y:S01]  /*0010*/  S2R R0, SR_TID.X ;  /* 0x0000000000007919 */ /* 0x000e620000002100 */
[----:B------:R-:W-:Y:S01]  /*0020*/  ULDC.64 UR6, c[0x0][0x208] ;  /* 0x0000820000067ab9 */ /* 0x000fe20000000a00 */
[----:B------:R-:W2:Y:S05]  /*0030*/  S2R R3, SR_CTAID.X ;  /* 0x0000000000037919 */ /* 0x000eaa0000002500 */
[----:B------:R-:W3:Y:S01]  /*0040*/  S2UR UR5, SR_CgaCtaId ;  /* 0x00000000000579c3 */ /* 0x000ee20000008800 */
[----:B------:R-:W-:Y:S01]  /*0050*/  UMOV UR4, 0x400 ;  /* 0x0000040000047882 */ /* 0x000fe20000000000 */
[----:B------:R-:W-:Y:S01]  /*0060*/  ULDC.64 UR8, c[0x0][0x220] ;  /* 0x0000880000087ab9 */ /* 0x000fe20000000a00 */
[----:B-1----:R-:W-:-:S02]  /*0070*/  IMAD.SHL.U32 R36, R0, 0x8, RZ ;  /* 0x0000000800247824 */ /* 0x002fc400078e00ff */
[----:B--2---:R-:W-:-:S03]  /*0080*/  IMAD.SHL.U32 R3, R3, 0x400, RZ ;  /* 0x0000040003037824 */ /* 0x004fc600078e00ff */
[----:B------:R-:W-:-:S04]  /*0090*/  LOP3.LUT R36, R36, 0x3f8, RZ, 0xc0, !PT ;  /* 0x000003f824247812 */ /* 0x000fc800078ec0ff */
[----:B------:R-:W-:-:S05]  /*00a0*/  LOP3.LUT R2, R3, R36, RZ, 0xfc, !PT ;  /* 0x0000002403027212 */ /* 0x000fca00078efcff */
[----:B------:R-:W-:-:S05]  /*00b0*/  IMAD.HI R4, R2, 0x2aaaaaab, RZ ;  /* 0x2aaaaaab02047827 */ /* 0x000fca00078e02ff */
[----:B------:R-:W-:-:S04]  /*00c0*/  SHF.R.U32.HI R5, RZ, 0x1f, R4 ;  /* 0x0000001fff057819 */ /* 0x000fc80000011604 */
[CC--:B------:R-:W-:Y:S02]  /*00d0*/  LEA.HI.SX32 R27, R4.reuse, R5.reuse, 0x1c ;  /* 0x00000005041b7211 */ /* 0x0c0fe400078fe2ff */
[----:B------:R-:W-:Y:S02]  /*00e0*/  LEA.HI R5, R4, R5, RZ, 0x18 ;  /* 0x0000000504057211 */ /* 0x000fe400078fc0ff */
[----:B------:R-:W-:-:S04]  /*00f0*/  LEA.HI R6, R27, R27, RZ, 0x4 ;  /* 0x0000001b1b067211 */ /* 0x000fc800078f20ff */
[----:B------:R-:W-:Y:S02]  /*0100*/  LOP3.LUT R8, R6, 0xfffffff0, RZ, 0xc0, !PT ;  /* 0xfffffff006087812 */ /* 0x000fe400078ec0ff */
[----:B------:R-:W1:Y:S03]  /*0110*/  LDC.64 R6, c[0x0][0x210] ;  /* 0x00008400ff067b82 */ /* 0x000e660000000a00 */
[C---:B------:R-:W-:Y:S02]  /*0120*/  IMAD.IADD R8, R27.reuse, 0x1, -R8 ;  /* 0x000000011b087824 */ /* 0x040fe400078e0a08 */
[----:B------:R-:W-:Y:S02]  /*0130*/  IMAD R27, R27, -0x60, R2 ;  /* 0xffffffa01b1b7824 */ /* 0x000fe400078e0202 */
[----:B------:R-:W-:-:S04]  /*0140*/  IMAD R5, R5, 0x20, R8 ;  /* 0x0000002005057824 */ /* 0x000fc800078e0208 */
[----:B------:R-:W-:-:S04]  /*0150*/  IMAD R34, R5, 0xc0, RZ ;  /* 0x000000c005227824 */ /* 0x000fc800078e02ff */
[----:B------:R-:W-:Y:S02]  /*0160*/  VIADD R32, R34, 0x60 ;  /* 0x0000006022207836 */ /* 0x000fe40000000000 */
[C---:B------:R-:W-:Y:S02]  /*0170*/  IMAD.IADD R17, R27.reuse, 0x1, R34 ;  /* 0x000000011b117824 */ /* 0x040fe400078e0222 */
[----:B------:R-:W-:Y:S02]  /*0180*/  IMAD.IADD R13, R27, 0x1, R32 ;  /* 0x000000011b0d7824 */ /* 0x000fe400078e0220 */
[----:B-1----:R-:W-:-:S04]  /*0190*/  IMAD.WIDE R16, R17, 0x4, R6 ;  /* 0x0000000411107825 */ /* 0x002fc800078e0206 */
[----:B------:R-:W-:Y:S02]  /*01a0*/  IMAD.WIDE R12, R13, 0x4, R6 ;  /* 0x000000040d0c7825 */ /* 0x000fe400078e0206 */
[----:B------:R-:W2:Y:S02]  /*01b0*/  LDG.E.128 R16, desc[UR6][R16.64] ;  /* 0x0000000610107981 */ /* 0x000ea4000c1e1d00 */
[----:B------:R-:W-:Y:S02]  /*01c0*/  VIADD R22, R34, 0xc00 ;  /* 0x00000c0022167836 */ /* 0x000fe40000000000 */
[----:B------:R-:W2:Y:S02]  /*01d0*/  LDG.E.128 R12, desc[UR6][R12.64] ;  /* 0x000000060c0c7981 */ /* 0x000ea4000c1e1d00 */
[----:B------:R-:W-:-:S04]  /*01e0*/  IMAD.IADD R9, R27, 0x1, R22 ;  /* 0x000000011b097824 */ /* 0x000fc800078e0216 */
[----:B------:R-:W-:-:S06]  /*01f0*/  IMAD.WIDE R8, R9, 0x4, R6 ;  /* 0x0000000409087825 */ /* 0x000fcc00078e0206 */
[----:B------:R-:W4:Y:S01]  /*0200*/  LDG.E.128 R8, desc[UR6][R8.64] ;  /* 0x0000000608087981 */ /* 0x000f22000c1e1d00 */
[----:B------:R-:W-:Y:S01]  /*0210*/  VIADD R28, R34, 0xc60 ;  /* 0x00000c60221c7836 */ /* 0x000fe20000000000 */
[----:B--2---:R-:W-:Y:S02]  /*0220*/  FSETP.GT.AND P5, PT, R15, R19, PT ;  /* 0x000000130f00720b */ /* 0x004fe40003fa4000 */
[----:B------:R-:W-:Y:S02]  /*0230*/  FSETP.GT.AND P2, PT, R14, R18, PT ;  /* 0x000000120e00720b */ /* 0x000fe40003f44000 */
[----:B------:R-:W-:Y:S02]  /*0240*/  FSETP.GT.AND P3, PT, R12, R16, PT ;  /* 0x000000100c00720b */ /* 0x000fe40003f64000 */
[----:B------:R-:W-:Y:S02]  /*0250*/  FSETP.GT.AND P4, PT, R13, R17, PT ;  /* 0x000000110d00720b */ /* 0x000fe40003f84000 */
[----:B------:R-:W-:-:S02]  /*0260*/  FSETP.NAN.AND P1, PT, R15, R15, PT ;  /* 0x0000000f0f00720b */ /* 0x000fc40003f28000 */
[C---:B------:R-:W-:Y:S02]  /*0270*/  FSETP.NAN.AND P0, PT, R14.reuse, R14, PT ;  /* 0x0000000e0e00720b */ /* 0x040fe40003f08000 */
[----:B------:R-:W-:Y:S02]  /*0280*/  P2R R5, PR, RZ, 0x4 ;  /* 0x00000004ff057803 */ /* 0x000fe40000000000 */
[----:B------:R-:W-:Y:S02]  /*0290*/  @!P5 SEL R15, R15, R19, P1 ;  /* 0x000000130f0fd207 */ /* 0x000fe40000800000 */
[----:B------:R-:W-:Y:S02]  /*02a0*/  @!P2 SEL R14, R14, R18, P0 ;  /* 0x000000120e0ea207 */ /* 0x000fe40000000000 */
[----:B------:R-:W-:Y:S02]  /*02b0*/  FSETP.NAN.AND P0, PT, R12, R12, PT ;  /* 0x0000000c0c00720b */ /* 0x000fe40003f08000 */
[----:B----4-:R-:W-:-:S02]  /*02c0*/  FSETP.NAN.AND P1, PT, R8, R8, PT ;  /* 0x000000080800720b */ /* 0x010fc40003f28000 */
[----:B------:R-:W-:Y:S02]  /*02d0*/  FSETP.NAN.AND P2, PT, R13, R13, PT ;  /* 0x0000000d0d00720b */ /* 0x000fe40003f48000 */
[----:B------:R-:W-:Y:S02]  /*02e0*/  @!P3 SEL R12, R12, R16, P0 ;  /* 0x000000100c0cb207 */ /* 0x000fe40000000000 */
[----:B------:R-:W-:Y:S02]  /*02f0*/  FSETP.NAN.AND P0, PT, R9, R9, PT ;  /* 0x000000090900720b */ /* 0x000fe40003f08000 */
[----:B------:R-:W-:Y:S01]  /*0300*/  @!P4 SEL R13, R13, R17, P2 ;  /* 0x000000110d0dc207 */ /* 0x000fe20001000000 */
[----:B------:R-:W-:Y:S01]  /*0310*/  IMAD.IADD R17, R27, 0x1, R28 ;  /* 0x000000011b117824 */ /* 0x000fe200078e021c */
[----:B------:R-:W-:Y:S02]  /*0320*/  FSETP.GEU.AND P2, PT, R12, R8, PT ;  /* 0x000000080c00720b */ /* 0x000fe40003f4e000 */
[----:B------:R-:W-:Y:S01]  /*0330*/  LOP3.LUT R33, R3, 0x4, R36, 0xfe, !PT ;  /* 0x0000000403217812 */ /* 0x000fe200078efe24 */
[----:B------:R-:W-:Y:S01]  /*0340*/  IMAD.WIDE R16, R17, 0x4, R6 ;  /* 0x0000000411107825 */ /* 0x000fe200078e0206 */
[----:B------:R-:W-:-:S02]  /*0350*/  P2R R23, PR, RZ, 0x4 ;  /* 0x00000004ff177803 */ /* 0x000fc40000000000 */
[----:B------:R-:W-:Y:S02]  /*0360*/  @!P1 SEL R8, R8, R12, !P2 ;  /* 0x0000000c08089207 */ /* 0x000fe40005000000 */
[----:B------:R-:W-:Y:S02]  /*0370*/  FSETP.GEU.AND P2, PT, R13, R9, PT ;  /* 0x000000090d00720b */ /* 0x000fe40003f4e000 */
[-C--:B------:R-:W-:Y:S02]  /*0380*/  FSETP.GEU.AND P1, PT, R14, R10.reuse, PT ;  /* 0x0000000a0e00720b */ /* 0x080fe40003f2e000 */
[----:B------:R-:W-:Y:S02]  /*0390*/  @!P0 SEL R9, R9, R13, !P2 ;  /* 0x0000000d09098207 */ /* 0x000fe40005000000 */
[----:B------:R-:W-:Y:S02]  /*03a0*/  FSETP.NAN.AND P0, PT, R10, R10, PT ;  /* 0x0000000a0a00720b */ /* 0x000fe40003f08000 */
[----:B------:R-:W-:-:S02]  /*03b0*/  P2R R25, PR, RZ, 0x2 ;  /* 0x00000002ff197803 */ /* 0x000fc40000000000 */
[----:B------:R-:W-:Y:S02]  /*03c0*/  P2R R24, PR, RZ, 0x4 ;  /* 0x00000004ff187803 */ /* 0x000fe40000000000 */
[----:B------:R-:W-:Y:S02]  /*03d0*/  P2R R4, PR, RZ, 0x20 ;  /* 0x00000020ff047803 */ /* 0x000fe40000000000 */
[----:B------:R-:W-:Y:S02]  /*03e0*/  P2R R21, PR, RZ, 0x8 ;  /* 0x00000008ff157803 */ /* 0x000fe40000000000 */
[----:B------:R-:W-:-:S03]  /*03f0*/  P2R R20, PR, RZ, 0x10 ;  /* 0x00000010ff147803 */ /* 0x000fc60000000000 */
[----:B------:R-:W-:Y:S02]  /*0400*/  @!P0 SEL R10, R10, R14, !P1 ;  /* 0x0000000e0a0a8207 */ /* 0x000fe40004800000 */
[-C--:B------:R-:W-:Y:S02]  /*0410*/  FSETP.NAN.AND P0, PT, R11, R11.reuse, PT ;  /* 0x0000000b0b00720b */ /* 0x080fe40003f08000 */
[----:B------:R-:W-:-:S04]  /*0420*/  FSETP.GEU.AND P1, PT, R15, R11, PT ;  /* 0x0000000b0f00720b */ /* 0x000fc80003f2e000 */
[----:B------:R-:W-:-:S07]  /*0430*/  P2R R26, PR, RZ, 0x2 ;  /* 0x00000002ff1a7803 */ /* 0x000fce0000000000 */
[----:B------:R-:W-:Y:S02]  /*0440*/  @!P0 SEL R11, R11, R15, !P1 ;  /* 0x0000000f0b0b8207 */ /* 0x000fe40004800000 */
[----:B------:R-:W2:Y:S02]  /*0450*/  LDG.E.128 R12, desc[UR6][R16.64] ;  /* 0x00000006100c7981 */ /* 0x000ea4000c1e1d00 */
[-C--:B--2---:R-:W-:Y:S02]  /*0460*/  FSETP.NAN.AND P0, PT, R15, R15.reuse, PT ;  /* 0x0000000f0f00720b */ /* 0x084fe40003f08000 */
[----:B------:R-:W-:-:S04]  /*0470*/  FSETP.GEU.AND P1, PT, R11, R15, PT ;  /* 0x0000000f0b00720b */ /* 0x000fc80003f2e000 */
[----:B------:R-:W-:-:S07]  /*0480*/  P2R R27, PR, RZ, 0x2 ;  /* 0x00000002ff1b7803 */ /* 0x000fce0000000000 */
[----:B------:R-:W-:Y:S02]  /*0490*/  @!P0 SEL R15, R15, R11, !P1 ;  /* 0x0000000b0f0f8207 */ /* 0x000fe40004800000 */
[-C--:B------:R-:W-:Y:S02]  /*04a0*/  FSETP.NAN.AND P0, PT, R14, R14.reuse, PT ;  /* 0x0000000e0e00720b */ /* 0x080fe40003f08000 */
        /* <DEDUP_REMOVED lines=10> */
[----:B------:R-:W-:Y:S01]  /*0550*/  @!P0 SEL R12, R12, R8, !P1 ;  /* 0x000000080c0c8207 */ /* 0x000fe20004800000 */
[----:B------:R-:W-:-:S05]  /*0560*/  IMAD.HI R8, R33, 0x2aaaaaab, RZ ;  /* 0x2aaaaaab21087827 */ /* 0x000fca00078e02ff */
[----:B------:R-:W-:-:S04]  /*0570*/  SHF.R.U32.HI R9, RZ, 0x1f, R8 ;  /* 0x0000001fff097819 */ /* 0x000fc80000011608 */
[----:B------:R-:W-:-:S05]  /*0580*/  LEA.HI R8, R8, R9, RZ, 0x1c ;  /* 0x0000000908087211 */ /* 0x000fca00078fe0ff */
[----:B------:R-:W-:-:S04]  /*0590*/  IMAD R33, R8, -0x60, R33 ;  /* 0xffffffa008217824 */ /* 0x000fc800078e0221 */
[C---:B------:R-:W-:Y:S02]  /*05a0*/  IMAD.IADD R17, R33.reuse, 0x1, R34 ;  /* 0x0000000121117824 */ /* 0x040fe400078e0222 */
[----:B------:R-:W-:Y:S02]  /*05b0*/  IMAD.IADD R35, R33, 0x1, R32 ;  /* 0x0000000121237824 */ /* 0x000fe400078e0220 */
[----:B------:R-:W-:-:S04]  /*05c0*/  IMAD.WIDE R16, R17, 0x4, R6 ;  /* 0x0000000411107825 */ /* 0x000fc800078e0206 */
[----:B------:R-:W-:Y:S02]  /*05d0*/  IMAD.WIDE R34, R35, 0x4, R6 ;  /* 0x0000000423227825 */ /* 0x000fe400078e0206 */
[----:B------:R-:W2:Y:S04]  /*05e0*/  LDG.E.128 R16, desc[UR6][R16.64] ;  /* 0x0000000610107981 */ /* 0x000ea8000c1e1d00 */
[----:B------:R-:W2:Y:S02]  /*05f0*/  LDG.E.128 R8, desc[UR6][R34.64] ;  /* 0x0000000622087981 */ /* 0x000ea4000c1e1d00 */
[C---:B--2---:R-:W-:Y:S02]  /*0600*/  FSETP.GT.AND P1, PT, R9.reuse, R17, PT ;  /* 0x000000110900720b */ /* 0x044fe40003f24000 */
[----:B------:R-:W-:-:S02]  /*0610*/  FSETP.NAN.AND P0, PT, R9, R9, PT ;  /* 0x000000090900720b */ /* 0x000fc40003f08000 */
[----:B------:R-:W-:-:S09]  /*0620*/  P2R R32, PR, RZ, 0x2 ;  /* 0x00000002ff207803 */ /* 0x000fd20000000000 */
[----:B------:R-:W-:Y:S01]  /*0630*/  @!P1 SEL R9, R9, R17, P0 ;  /* 0x0000001109099207 */ /* 0x000fe20000000000 */
[----:B------:R-:W-:Y:S01]  /*0640*/  IMAD.IADD R17, R33, 0x1, R22 ;  /* 0x0000000121117824 */ /* 0x000fe200078e0216 */
[C---:B------:R-:W-:Y:S02]  /*0650*/  FSETP.GT.AND P1, PT, R10.reuse, R18, PT ;  /* 0x000000120a00720b */ /* 0x040fe40003f24000 */
[----:B------:R-:W-:Y:S02]  /*0660*/  FSETP.NAN.AND P0, PT, R10, R10, PT ;  /* 0x0000000a0a00720b */ /* 0x000fe40003f08000 */
[----:B------:R-:W-:-:S09]  /*0670*/  P2R R34, PR, RZ, 0x2 ;  /* 0x00000002ff227803 */ /* 0x000fd20000000000 */
[----:B------:R-:W-:Y:S02]  /*0680*/  @!P1 SEL R10, R10, R18, P0 ;  /* 0x000000120a0a9207 */ /* 0x000fe40000000000 */
[C---:B------:R-:W-:Y:S02]  /*0690*/  FSETP.GT.AND P1, PT, R11.reuse, R19, PT ;  /* 0x000000130b00720b */ /* 0x040fe40003f24000 */
[----:B------:R-:W-:Y:S02]  /*06a0*/  FSETP.NAN.AND P0, PT, R11, R11, PT ;  /* 0x0000000b0b00720b */ /* 0x000fe40003f08000 */
[----:B------:R-:W-:-:S09]  /*06b0*/  P2R R35, PR, RZ, 0x2 ;  /* 0x00000002ff237803 */ /* 0x000fd20000000000 */
[----:B------:R-:W-:Y:S02]  /*06c0*/  @!P1 SEL R11, R11, R19, P0 ;  /* 0x000000130b0b9207 */ /* 0x000fe40000000000 */
[C---:B------:R-:W-:Y:S02]  /*06d0*/  FSETP.GT.AND P1, PT, R8.reuse, R16, PT ;  /* 0x000000100800720b */ /* 0x040fe40003f24000 */
[----:B------:R-:W-:Y:S02]  /*06e0*/  FSETP.NAN.AND P0, PT, R8, R8, PT ;  /* 0x000000080800720b */ /* 0x000fe40003f08000 */
[----:B------:R-:W-:-:S09]  /*06f0*/  P2R R36, PR, RZ, 0x2 ;  /* 0x00000002ff247803 */ /* 0x000fd20000000000 */
[----:B------:R-:W-:Y:S01]  /*0700*/  @!P1 SEL R8, R8, R16, P0 ;  /* 0x0000001008089207 */ /* 0x000fe20000000000 */
[----:B------:R-:W-:-:S06]  /*0710*/  IMAD.WIDE R16, R17, 0x4, R6 ;  /* 0x0000000411107825 */ /* 0x000fcc00078e0206 */
[----:B------:R-:W2:Y:S02]  /*0720*/  LDG.E.128 R16, desc[UR6][R16.64] ;  /* 0x0000000610107981 */ /* 0x000ea4000c1e1d00 */
[-C--:B--2---:R-:W-:Y:S02]  /*0730*/  FSETP.NAN.AND P0, PT, R19, R19.reuse, PT ;  /* 0x000000131300720b */ /* 0x084fe40003f08000 */
[----:B------:R-:W-:Y:S02]  /*0740*/  FSETP.GEU.AND P1, PT, R11, R19, PT ;  /* 0x000000130b00720b */ /* 0x000fe40003f2e000 */
[----:B------:R-:W-:Y:S02]  /*0750*/  FSETP.NAN.AND P2, PT, R17, R17, PT ;  /* 0x000000111100720b */ /* 0x000fe40003f48000 */
[----:B------:R-:W-:Y:S02]  /*0760*/  P2R R22, PR, RZ, 0x2 ;  /* 0x00000002ff167803 */ /* 0x000fe40000000000 */
[----:B------:R-:W-:-:S05]  /*0770*/  FSETP.NAN.AND P3, PT, R16, R16, PT ;  /* 0x000000101000720b */ /* 0x000fca0003f68000 */
[----:B------:R-:W-:Y:S02]  /*0780*/  @!P0 SEL R19, R19, R11, !P1 ;  /* 0x0000000b13138207 */ /* 0x000fe40004800000 */
[-C--:B------:R-:W-:Y:S02]  /*0790*/  FSETP.NAN.AND P1, PT, R18, R18.reuse, PT ;  /* 0x000000121200720b */ /* 0x080fe40003f28000 */
[----:B------:R-:W-:-:S11]  /*07a0*/  FSETP.GEU.AND P0, PT, R10, R18, PT ;  /* 0x000000120a00720b */ /* 0x000fd60003f0e000 */
[----:B------:R-:W-:Y:S02]  /*07b0*/  @!P1 SEL R18, R18, R10, !P0 ;  /* 0x0000000a12129207 */ /* 0x000fe40004000000 */
[----:B------:R-:W-:Y:S02]  /*07c0*/  P2R R10, PR, RZ, 0x1 ;  /* 0x00000001ff0a7803 */ /* 0x000fe40000000000 */
[----:B------:R-:W-:Y:S02]  /*07d0*/  ISETP.NE.AND P0, PT, R22, RZ, PT ;  /* 0x000000ff1600720c */ /* 0x000fe40003f05270 */
[----:B------:R-:W-:Y:S02]  /*07e0*/  FSETP.GEU.AND P1, PT, R9, R17, PT ;  /* 0x000000110900720b */ /* 0x000fe40003f2e000 */
[----:B------:R-:W-:Y:S02]  /*07f0*/  P2R R11, PR, RZ, 0x1 ;  /* 0x00000001ff0b7803 */ /* 0x000fe40000000000 */
[----:B------:R-:W-:-:S02]  /*0800*/  ISETP.NE.AND P0, PT, R25, RZ, PT ;  /* 0x000000ff1900720c */ /* 0x000fc40003f05270 */
        /* <DEDUP_REMOVED lines=9> */
[----:B------:R-:W-:Y:S02]  /*08a0*/  P2R R9, PR, RZ, 0x2 ;  /* 0x00000002ff097803 */ /* 0x000fe40000000000 */
[----:B------:R-:W-:Y:S02]  /*08b0*/  P2R R23, PR, RZ, 0x1 ;  /* 0x00000001ff177803 */ /* 0x000fe40000000000 */
[----:B------:R-:W-:-:S02]  /*08c0*/  ISETP.NE.AND P0, PT, R35, RZ, PT ;  /* 0x000000ff2300720c */ /* 0x000fc40003f05270 */
[----:B------:R-:W-:Y:S02]  /*08d0*/  ISETP.NE.AND P1, PT, R31, RZ, PT ;  /* 0x000000ff1f00720c */ /* 0x000fe40003f25270 */
[----:B------:R-:W-:Y:S02]  /*08e0*/  P2R R26, PR, RZ, 0x1 ;  /* 0x00000001ff1a7803 */ /* 0x000fe40000000000 */
[----:B------:R-:W-:Y:S02]  /*08f0*/  ISETP.NE.AND P0, PT, R34, RZ, PT ;  /* 0x000000ff2200720c */ /* 0x000fe40003f05270 */
[----:B------:R-:W-:Y:S02]  /*0900*/  P2R R31, PR, RZ, 0x2 ;  /* 0x00000002ff1f7803 */ /* 0x000fe40000000000 */
[----:B------:R-:W-:Y:S02]  /*0910*/  P2R R34, PR, RZ, 0x1 ;  /* 0x00000001ff227803 */ /* 0x000fe40000000000 */
[----:B------:R-:W-:-:S02]  /*0920*/  ISETP.NE.AND P0, PT, R4, RZ, PT ;  /* 0x000000ff0400720c */ /* 0x000fc40003f05270 */
[----:B------:R-:W-:Y:S02]  /*0930*/  ISETP.NE.AND P1, PT, R30, RZ, PT ;  /* 0x000000ff1e00720c */ /* 0x000fe40003f25270 */
[----:B------:R-:W-:Y:S02]  /*0940*/  P2R R35, PR, RZ, 0x1 ;  /* 0x00000001ff237803 */ /* 0x000fe40000000000 */
[----:B------:R-:W-:Y:S01]  /*0950*/  ISETP.NE.AND P0, PT, R5, RZ, PT ;  /* 0x000000ff0500720c */ /* 0x000fe20003f05270 */
[----:B------:R-:W-:Y:S01]  /*0960*/  IMAD.IADD R5, R33, 0x1, R28 ;  /* 0x0000000121057824 */ /* 0x000fe200078e021c */
[----:B------:R-:W-:Y:S02]  /*0970*/  P2R R30, PR, RZ, 0x2 ;  /* 0x00000002ff1e7803 */ /* 0x000fe40000000000 */
[----:B------:R-:W-:Y:S01]  /*0980*/  P2R R37, PR, RZ, 0x1 ;  /* 0x00000001ff257803 */ /* 0x000fe20000000000 */
[----:B------:R-:W-:Y:S01]  /*0990*/  IMAD.WIDE R4, R5, 0x4, R6 ;  /* 0x0000000405047825 */ /* 0x000fe200078e0206 */
[----:B------:R-:W-:-:S02]  /*09a0*/  ISETP.NE.AND P0, PT, R20, RZ, PT ;  /* 0x000000ff1400720c */ /* 0x000fc40003f05270 */
[----:B------:R-:W-:Y:S02]  /*09b0*/  ISETP.NE.AND P1, PT, R29, RZ, PT ;  /* 0x000000ff1d00720c */ /* 0x000fe40003f25270 */
[----:B------:R-:W-:Y:S01]  /*09c0*/  P2R R20, PR, RZ, 0x1 ;  /* 0x00000001ff147803 */ /* 0x000fe20000000000 */
[----:B------:R-:W2:Y:S01]  /*09d0*/  LDG.E.128 R4, desc[UR6][R4.64] ;  /* 0x0000000604047981 */ /* 0x000ea2000c1e1d00 */
[----:B------:R-:W-:Y:S02]  /*09e0*/  ISETP.NE.AND P0, PT, R21, RZ, PT ;  /* 0x000000ff1500720c */ /* 0x000fe40003f05270 */
[----:B------:R-:W-:Y:S02]  /*09f0*/  P2R R29, PR, RZ, 0x2 ;  /* 0x00000002ff1d7803 */ /* 0x000fe40000000000 */
[----:B------:R-:W-:Y:S02]  /*0a00*/  P2R R21, PR, RZ, 0x1 ;  /* 0x00000001ff157803 */ /* 0x000fe40000000000 */
[----:B------:R-:W-:Y:S01]  /*0a10*/  ISETP.NE.AND P1, PT, R27, RZ, PT ;  /* 0x000000ff1b00720c */ /* 0x000fe20003f25270 */
[----:B---3--:R-:W-:Y:S01]  /*0a20*/  UPRMT UR4, UR5, 0x654, UR4 ;  /* 0x0000065405047896 */ /* 0x008fe20008000004 */
[----:B------:R-:W-:-:S05]  /*0a30*/  IMAD.SHL.U32 R0, R0, 0x4, RZ ;  /* 0x0000000400007824 */ /* 0x000fca00078e00ff */
[----:B------:R-:W-:Y:S02]  /*0a40*/  LOP3.LUT R0, R0, 0x1fc, RZ, 0xc0, !PT ;  /* 0x000001fc00007812 */ /* 0x000fe400078ec0ff */
[-C--:B--2---:R-:W-:Y:S02]  /*0a50*/  FSETP.NAN.AND P4, PT, R7, R7.reuse, PT ;  /* 0x000000070700720b */ /* 0x084fe40003f88000 */
[----:B------:R-:W-:Y:S02]  /*0a60*/  FSETP.NAN.AND P5, PT, R6, R6, PT ;  /* 0x000000060600720b */ /* 0x000fe40003fa8000 */
[----:B------:R-:W-:Y:S02]  /*0a70*/  FSETP.GEU.AND P3, PT, R19, R7, PT ;  /* 0x000000071300720b */ /* 0x000fe40003f6e000 */
[----:B------:R-:W-:Y:S02]  /*0a80*/  FSETP.NAN.AND P6, PT, R5, R5, PT ;  /* 0x000000050500720b */ /* 0x000fe40003fc8000 */
[----:B------:R-:W-:-:S05]  /*0a90*/  FSETP.NAN.AND P0, PT, R4, R4, PT ;  /* 0x000000040400720b */ /* 0x000fca0003f08000 */
[----:B------:R-:W-:Y:S02]  /*0aa0*/  @!P4 SEL R7, R7, R19, !P3 ;  /* 0x000000130707c207 */ /* 0x000fe40005800000 */
[----:B------:R-:W-:-:S04]  /*0ab0*/  FSETP.GEU.AND P4, PT, R18, R6, PT ;  /* 0x000000061200720b */ /* 0x000fc80003f8e000 */
[----:B------:R-:W-:Y:S02]  /*0ac0*/  @!P5 SEL R6, R6, R18, !P4 ;  /* 0x000000120606d207 */ /* 0x000fe40006000000 */
[----:B------:R-:W-:-:S04]  /*0ad0*/  FSETP.GEU.AND P5, PT, R17, R5, PT ;  /* 0x000000051100720b */ /* 0x000fc80003fae000 */
[----:B------:R-:W-:Y:S02]  /*0ae0*/  @!P6 SEL R5, R5, R17, !P5 ;  /* 0x000000110505e207 */ /* 0x000fe40006800000 */
[----:B------:R-:W-:-:S04]  /*0af0*/  FSETP.GEU.AND P6, PT, R16, R4, PT ;  /* 0x000000041000720b */ /* 0x000fc80003fce000 */
[----:B------:R-:W-:Y:S02]  /*0b00*/  @!P0 SEL R4, R4, R16, !P6 ;  /* 0x0000001004048207 */ /* 0x000fe40007000000 */
[----:B------:R-:W-:-:S04]  /*0b10*/  ISETP.NE.AND P0, PT, R21, RZ, PT ;  /* 0x000000ff1500720c */ /* 0x000fc80003f05270 */
[----:B------:R-:W-:Y:S02]  /*0b20*/  SEL R8, RZ, 0x1, !P0 ;  /* 0x00000001ff087807 */ /* 0x000fe40004000000 */
        /* <DEDUP_REMOVED lines=11> */
[----:B------:R-:W-:Y:S02]  /*0be0*/  SEL R8, R8, 0x2, P0 ;  /* 0x0000000208087807 */ /* 0x000fe40000000000 */
[----:B------:R-:W-:-:S04]  /*0bf0*/  ISETP.NE.AND P0, PT, R24, RZ, PT ;  /* 0x000000ff1800720c */ /* 0x000fc80003f05270 */
[----:B------:R-:W-:Y:S02]  /*0c00*/  SEL R16, R16, 0x2, P0 ;  /* 0x0000000210107807 */ /* 0x000fe40000000000 */
[----:B------:R-:W-:-:S04]  /*0c10*/  ISETP.NE.AND P0, PT, R25, RZ, PT ;  /* 0x000000ff1900720c */ /* 0x000fc80003f05270 */
[----:B------:R-:W-:Y:S02]  /*0c20*/  SEL R18, R18, 0x2, P0 ;  /* 0x0000000212127807 */ /* 0x000fe40000000000 */
[----:B------:R-:W-:Y:S02]  /*0c30*/  ISETP.NE.AND P0, PT, R22, RZ, PT ;  /* 0x000000ff1600720c */ /* 0x000fe40003f05270 */
[----:B------:R-:W-:Y:S01]  /*0c40*/  SEL R21, R18, 0x3, P1 ;  /* 0x0000000312157807 */ /* 0x000fe20000800000 */
[----:B------:R-:W1:Y:S01]  /*0c50*/  LDC.64 R22, c[0x0][0x218] ;  /* 0x00008600ff167b82 */ /* 0x000e620000000a00 */
[----:B------:R-:W-:Y:S02]  /*0c60*/  SEL R17, R17, 0x2, P0 ;  /* 0x0000000211117807 */ /* 0x000fe40000000000 */
[----:B------:R-:W-:-:S04]  /*0c70*/  ISETP.NE.AND P1, PT, R29, RZ, PT ;  /* 0x000000ff1d00720c */ /* 0x000fc80003f25270 */
[----:B------:R-:W-:Y:S02]  /*0c80*/  SEL R26, R17, 0x3, P1 ;  /* 0x00000003111a7807 */ /* 0x000fe40000800000 */
[----:B------:R-:W-:-:S04]  /*0c90*/  ISETP.NE.AND P1, PT, R30, RZ, PT ;  /* 0x000000ff1e00720c */ /* 0x000fc80003f25270 */
[----:B------:R-:W-:Y:S02]  /*0ca0*/  SEL R24, R16, 0x3, P1 ;  /* 0x0000000310187807 */ /* 0x000fe40000800000 */
[----:B------:R-:W-:-:S04]  /*0cb0*/  ISETP.NE.AND P1, PT, R31, RZ, PT ;  /* 0x000000ff1f00720c */ /* 0x000fc80003f25270 */
[----:B------:R-:W-:Y:S02]  /*0cc0*/  SEL R27, R8, 0x3, P1 ;  /* 0x00000003081b7807 */ /* 0x000fe40000800000 */
[----:B------:R-:W2:Y:S01]  /*0cd0*/  S2R R8, SR_TID.X ;  /* 0x0000000000087919 */ /* 0x000ea20000002100 */
[----:B------:R-:W-:Y:S01]  /*0ce0*/  ISETP.NE.AND P0, PT, R11, RZ, PT ;  /* 0x000000ff0b00720c */ /* 0x000fe20003f05270 */
[----:B--2---:R-:W-:-:S05]  /*0cf0*/  IMAD.SHL.U32 R8, R8, 0x8, RZ ;  /* 0x0000000808087824 */ /* 0x004fca00078e00ff */
[----:B------:R-:W-:-:S04]  /*0d00*/  LOP3.LUT R8, R8, 0x3f8, RZ, 0xc0, !PT ;  /* 0x000003f808087812 */ /* 0x000fc800078ec0ff */
[----:B------:R-:W-:-:S05]  /*0d10*/  LEA R29, R8, UR4, 0x2 ;  /* 0x00000004081d7c11 */ /* 0x000fca000f8e10ff */
[----:B------:R-:W-:Y:S04]  /*0d20*/  STS.128 [R29], R12 ;  /* 0x0000000c1d007388 */ /* 0x000fe80000000c00 */
[----:B------:R2:W-:Y:S01]  /*0d30*/  STS.128 [R29+0x10], R4 ;  /* 0x000010041d007388 */ /* 0x0005e20000000c00 */
[----:B------:R-:W-:Y:S02]  /*0d40*/  SEL R19, R19, 0x2, P0 ;  /* 0x0000000213137807 */ /* 0x000fe40000000000 */
[----:B------:R-:W-:Y:S01]  /*0d50*/  LEA R30, R0, UR4, 0x2 ;  /* 0x00000004001e7c11 */ /* 0x000fe2000f8e10ff */
[----:B------:R-:W-:Y:S01]  /*0d60*/  ULDC.64 UR4, c[0x0][0x218] ;  /* 0x0000860000047ab9 */ /* 0x000fe20000000a00 */
[----:B------:R-:W-:Y:S01]  /*0d70*/  BAR.SYNC.DEFER_BLOCKING 0x0 ;  /* 0x0000000000007b1d */ /* 0x000fe20000010000 */
[----:B------:R-:W-:-:S02]  /*0d80*/  ISETP.NE.AND P0, PT, R10, RZ, PT ;  /* 0x000000ff0a00720c */ /* 0x000fc40003f05270 */
[----:B------:R-:W-:Y:S02]  /*0d90*/  ISETP.NE.AND P1, PT, R9, RZ, PT ;  /* 0x000000ff0900720c */ /* 0x000fe40003f25270 */
[----:B------:R-:W-:Y:S02]  /*0da0*/  SEL R25, R19, 0x3, P3 ;  /* 0x0000000313197807 */ /* 0x000fe40001800000 */
[----:B------:R-:W-:Y:S01]  /*0db0*/  SEL R20, R20, 0x2, P0 ;  /* 0x0000000214147807 */ /* 0x000fe20000000000 */
[----:B------:R-:W3:Y:S04]  /*0dc0*/  LDS.128 R8, [R30] ;  /* 0x000000001e087984 */ /* 0x000ee80000000c00 */
[----:B------:R-:W4:Y:S01]  /*0dd0*/  LDS.128 R16, [R30+0x800] ;  /* 0x000800001e107984 */ /* 0x000f220000000c00 */
[----:B------:R-:W-:-:S02]  /*0de0*/  ISETP.NE.AND P0, PT, R36, RZ, PT ;  /* 0x000000ff2400720c */ /* 0x000fc40003f05270 */
[----:B------:R-:W-:Y:S02]  /*0df0*/  ISETP.NE.AND P3, PT, R32, RZ, PT ;  /* 0x000000ff2000720c */ /* 0x000fe40003f65270 */
[----:B------:R-:W-:Y:S02]  /*0e00*/  PRMT R21, R26, 0x3340, R21 ;  /* 0x000033401a157816 */ /* 0x000fe40000000015 */
[----:B------:R-:W-:Y:S02]  /*0e10*/  SEL R28, R20, 0x3, P4 ;  /* 0x00000003141c7807 */ /* 0x000fe40002000000 */
[----:B------:R-:W-:Y:S02]  /*0e20*/  SEL R26, RZ, 0x1, !P3 ;  /* 0x00000001ff1a7807 */ /* 0x000fe40005800000 */
[----:B------:R-:W-:Y:S02]  /*0e30*/  SEL R20, RZ, 0x1, !P0 ;  /* 0x00000001ff147807 */ /* 0x000fe40004000000 */
[----:B------:R-:W-:-:S02]  /*0e40*/  SEL R26, R26, 0x2, P1 ;  /* 0x000000021a1a7807 */ /* 0x000fc40000800000 */
[----:B------:R-:W-:Y:S02]  /*0e50*/  SEL R20, R20, 0x2, P2 ;  /* 0x0000000214147807 */ /* 0x000fe40001000000 */
[----:B--2---:R-:W-:Y:S02]  /*0e60*/  LOP3.LUT R5, R3, R0, RZ, 0xfc, !PT ;  /* 0x0000000003057212 */ /* 0x004fe400078efcff */
[----:B------:R-:W-:Y:S02]  /*0e70*/  SEL R26, R26, 0x3, P5 ;  /* 0x000000031a1a7807 */ /* 0x000fe40002800000 */
[----:B------:R-:W-:Y:S02]  /*0e80*/  SEL R7, R20, 0x3, P6 ;  /* 0x0000000314077807 */ /* 0x000fe40003000000 */
[----:B------:R-:W-:Y:S02]  /*0e90*/  SHF.R.S32.HI R0, RZ, 0x1f, R3 ;  /* 0x0000001fff007819 */ /* 0x000fe40000011403 */
[----:B------:R-:W-:-:S02]  /*0ea0*/  LEA R4, P0, R5, UR4, 0x2 ;  /* 0x0000000405047c11 */ /* 0x000fc4000f8010ff */
[----:B------:R-:W-:Y:S02]  /*0eb0*/  PRMT R24, R27, 0x3340, R24 ;  /* 0x000033401b187816 */ /* 0x000fe40000000018 */
[----:B------:R-:W-:Y:S02]  /*0ec0*/  PRMT R25, R28, 0x3340, R25 ;  /* 0x000033401c197816 */ /* 0x000fe40000000019 */
[----:B------:R-:W-:Y:S02]  /*0ed0*/  IADD3 R6, P1, R2, UR8, RZ ;  /* 0x0000000802067c10 */ /* 0x000fe4000ff3e0ff */
[----:B------:R-:W-:Y:S01]  /*0ee0*/  PRMT R26, R7, 0x3340, R26 ;  /* 0x00003340071a7816 */ /* 0x000fe2000000001a */
[C---:B-1----:R-:W-:Y:S01]  /*0ef0*/  IMAD.WIDE R22, R5.reuse, 0x4, R22 ;  /* 0x0000000405167825 */ /* 0x042fe200078e0216 */
[----:B------:R-:W-:Y:S02]  /*0f00*/  LEA.HI.X R5, R5, UR5, R0, 0x2, P0 ;  /* 0x0000000505057c11 */ /* 0x000fe400080f1400 */
[----:B------:R-:W-:-:S02]  /*0f10*/  LEA.HI.X.SX32 R7, R2, UR9, 0x1, P1 ;  /* 0x0000000902077c11 */ /* 0x000fc400088f0eff */
[----:B------:R-:W-:Y:S02]  /*0f20*/  PRMT R24, R24, 0x5410, R21 ;  /* 0x0000541018187816 */ /* 0x000fe40000000015 */
[----:B------:R-:W-:Y:S01]  /*0f30*/  PRMT R25, R26, 0x5410, R25 ;  /* 0x000054101a197816 */ /* 0x000fe20000000019 */
[----:B---3--:R-:W-:Y:S04]  /*0f40*/  STG.E.128 desc[UR6][R22.64], R8 ;  /* 0x0000000816007986 */ /* 0x008fe8000c101d06 */
[----:B----4-:R-:W-:Y:S04]  /*0f50*/  STG.E.128 desc[UR6][R4.64+0x800], R16 ;  /* 0x0008001004007986 */ /* 0x010fe8000c101d06 */
[----:B------:R-:W-:Y:S01]  /*0f60*/  STG.E.64 desc[UR6][R6.64], R24 ;  /* 0x0000001806007986 */ /* 0x000fe2000c101b06 */
[----:B------:R-:W-:Y:S05]  /*0f70*/  EXIT ;  /* 0x000000000000794d */ /* 0x000fea0003800000 */
.L_x_0:
[----:B------:R-:W-:-:S00]  /*0f80*/  BRA `(.L_x_0) ;  /* 0xfffffffc00fc7947 */ /* 0x000fc0000383ffff */
[----:B------:R-:W-:-:S00]  /*0f90*/  NOP ;  /* 0x0000000000007918 */ /* 0x000fc00000000000 */
        /* <DEDUP_REMOVED lines=14> */
.L_x_1:


//--------------------- .nv.shared.triton_poi_fused_max_pool2d_with_indices_15 --------------------------
	.section	.nv.shared.triton_poi_fused_max_pool2d_with_indices_15,"aw",@nobits
	.sectionflags	@""
	.align	16
	.zero		1024


//--------------------- .nv.constant0.triton_poi_fused_max_pool2d_with_indices_15 --------------------------
	.section	.nv.constant0.triton_poi_fused_max_pool2d_with_indices_15,"a",@progbits
	.sectionflags	@""
	.align	4
.nv.constant0.triton_poi_fused_max_pool2d_with_indices_15:
	.zero		556
